//
// Generated by NVIDIA NVVM Compiler
//
// Compiler Build ID: CL-36424714
// Cuda compilation tools, release 13.0, V13.0.88
// Based on NVVM 20.0.0
//

.version 9.0
.target sm_100
.address_size 64

	// .globl	_Z32compute_grad_norm_squared_kernelPPfPKiS_i
// _ZZ32compute_grad_norm_squared_kernelPPfPKiS_iE9warp_sums has been demoted

.visible .entry _Z32compute_grad_norm_squared_kernelPPfPKiS_i(
	.param .u64 .ptr .align 1 _Z32compute_grad_norm_squared_kernelPPfPKiS_i_param_0,
	.param .u64 .ptr .align 1 _Z32compute_grad_norm_squared_kernelPPfPKiS_i_param_1,
	.param .u64 .ptr .align 1 _Z32compute_grad_norm_squared_kernelPPfPKiS_i_param_2,
	.param .u32 _Z32compute_grad_norm_squared_kernelPPfPKiS_i_param_3
)
{
	.reg .pred 	%p<18>;
	.reg .b32 	%r<38>;
	.reg .b32 	%f<34>;
	.reg .b64 	%rd<14>;
	// demoted variable
	.shared .align 4 .b8 _ZZ32compute_grad_norm_squared_kernelPPfPKiS_iE9warp_sums[128];
	ld.param.u64 	%rd3, [_Z32compute_grad_norm_squared_kernelPPfPKiS_i_param_0];
	ld.param.u64 	%rd4, [_Z32compute_grad_norm_squared_kernelPPfPKiS_i_param_1];
	ld.param.u64 	%rd5, [_Z32compute_grad_norm_squared_kernelPPfPKiS_i_param_2];
	ld.param.u32 	%r8, [_Z32compute_grad_norm_squared_kernelPPfPKiS_i_param_3];
	mov.u32 	%r1, %ctaid.x;
	setp.ge.s32 	%p1, %r1, %r8;
	@%p1 bra 	$L__BB0_11;
	cvta.to.global.u64 	%rd6, %rd3;
	cvta.to.global.u64 	%rd7, %rd4;
	mul.wide.u32 	%rd8, %r1, 8;
	add.s64 	%rd1, %rd6, %rd8;
	mul.wide.u32 	%rd9, %r1, 4;
	add.s64 	%rd10, %rd7, %rd9;
	ld.global.nc.u32 	%r2, [%rd10];
	mov.u32 	%r3, %tid.x;
	setp.ge.s32 	%p2, %r3, %r2;
	mov.f32 	%f32, 0f00000000;
	@%p2 bra 	$L__BB0_4;
	ld.global.nc.u64 	%rd2, [%rd1];
	mov.f32 	%f32, 0f00000000;
	mov.u32 	%r4, %ntid.x;
	mov.u32 	%r37, %r3;
$L__BB0_3:
	mul.wide.s32 	%rd11, %r37, 4;
	add.s64 	%rd12, %rd2, %rd11;
	ld.f32 	%f10, [%rd12];
	fma.rn.f32 	%f32, %f10, %f10, %f32;
	add.s32 	%r37, %r37, %r4;
	setp.lt.s32 	%p3, %r37, %r2;
	@%p3 bra 	$L__BB0_3;
$L__BB0_4:
	mov.b32 	%r9, %f32;
	shfl.sync.down.b32	%r10|%p4, %r9, 16, 31, -1;
	mov.b32 	%f11, %r10;
	add.f32 	%f12, %f32, %f11;
	mov.b32 	%r11, %f12;
	shfl.sync.down.b32	%r12|%p5, %r11, 8, 31, -1;
	mov.b32 	%f13, %r12;
	add.f32 	%f14, %f12, %f13;
	mov.b32 	%r13, %f14;
	shfl.sync.down.b32	%r14|%p6, %r13, 4, 31, -1;
	mov.b32 	%f15, %r14;
	add.f32 	%f16, %f14, %f15;
	mov.b32 	%r15, %f16;
	shfl.sync.down.b32	%r16|%p7, %r15, 2, 31, -1;
	mov.b32 	%f17, %r16;
	add.f32 	%f18, %f16, %f17;
	mov.b32 	%r17, %f18;
	shfl.sync.down.b32	%r18|%p8, %r17, 1, 31, -1;
	mov.b32 	%f19, %r18;
	add.f32 	%f4, %f18, %f19;
	and.b32  	%r7, %r3, 31;
	setp.ne.s32 	%p9, %r7, 0;
	@%p9 bra 	$L__BB0_6;
	shr.u32 	%r19, %r3, 3;
	mov.u32 	%r20, _ZZ32compute_grad_norm_squared_kernelPPfPKiS_iE9warp_sums;
	add.s32 	%r21, %r20, %r19;
	st.shared.f32 	[%r21], %f4;
$L__BB0_6:
	bar.sync 	0;
	setp.gt.u32 	%p10, %r3, 31;
	@%p10 bra 	$L__BB0_11;
	mov.u32 	%r22, %ntid.x;
	shr.u32 	%r23, %r22, 5;
	setp.ge.u32 	%p11, %r3, %r23;
	mov.f32 	%f33, 0f00000000;
	@%p11 bra 	$L__BB0_9;
	shl.b32 	%r24, %r7, 2;
	mov.u32 	%r25, _ZZ32compute_grad_norm_squared_kernelPPfPKiS_iE9warp_sums;
	add.s32 	%r26, %r25, %r24;
	ld.shared.f32 	%f33, [%r26];
$L__BB0_9:
	mov.b32 	%r27, %f33;
	shfl.sync.down.b32	%r28|%p12, %r27, 16, 31, -1;
	mov.b32 	%f21, %r28;
	add.f32 	%f22, %f33, %f21;
	mov.b32 	%r29, %f22;
	shfl.sync.down.b32	%r30|%p13, %r29, 8, 31, -1;
	mov.b32 	%f23, %r30;
	add.f32 	%f24, %f22, %f23;
	mov.b32 	%r31, %f24;
	shfl.sync.down.b32	%r32|%p14, %r31, 4, 31, -1;
	mov.b32 	%f25, %r32;
	add.f32 	%f26, %f24, %f25;
	mov.b32 	%r33, %f26;
	shfl.sync.down.b32	%r34|%p15, %r33, 2, 31, -1;
	mov.b32 	%f27, %r34;
	add.f32 	%f28, %f26, %f27;
	mov.b32 	%r35, %f28;
	shfl.sync.down.b32	%r36|%p16, %r35, 1, 31, -1;
	mov.b32 	%f29, %r36;
	add.f32 	%f7, %f28, %f29;
	setp.ne.s32 	%p17, %r3, 0;
	@%p17 bra 	$L__BB0_11;
	cvta.to.global.u64 	%rd13, %rd5;
	atom.global.add.f32 	%f30, [%rd13], %f7;
$L__BB0_11:
	ret;

}
	// .globl	_Z21clip_gradients_kernelPPfPKiPKffi
.visible .entry _Z21clip_gradients_kernelPPfPKiPKffi(
	.param .u64 .ptr .align 1 _Z21clip_gradients_kernelPPfPKiPKffi_param_0,
	.param .u64 .ptr .align 1 _Z21clip_gradients_kernelPPfPKiPKffi_param_1,
	.param .u64 .ptr .align 1 _Z21clip_gradients_kernelPPfPKiPKffi_param_2,
	.param .f32 _Z21clip_gradients_kernelPPfPKiPKffi_param_3,
	.param .u32 _Z21clip_gradients_kernelPPfPKiPKffi_param_4
)
{
	.reg .pred 	%p<6>;
	.reg .b32 	%r<11>;
	.reg .b32 	%f<7>;
	.reg .b64 	%rd<15>;

	ld.param.u64 	%rd3, [_Z21clip_gradients_kernelPPfPKiPKffi_param_0];
	ld.param.u64 	%rd4, [_Z21clip_gradients_kernelPPfPKiPKffi_param_1];
	ld.param.u64 	%rd5, [_Z21clip_gradients_kernelPPfPKiPKffi_param_2];
	ld.param.f32 	%f2, [_Z21clip_gradients_kernelPPfPKiPKffi_param_3];
	ld.param.u32 	%r7, [_Z21clip_gradients_kernelPPfPKiPKffi_param_4];
	mov.u32 	%r1, %ctaid.x;
	setp.ge.s32 	%p1, %r1, %r7;
	@%p1 bra 	$L__BB1_4;
	cvta.to.global.u64 	%rd6, %rd3;
	cvta.to.global.u64 	%rd7, %rd4;
	cvta.to.global.u64 	%rd8, %rd5;
	mul.wide.u32 	%rd9, %r1, 8;
	add.s64 	%rd10, %rd6, %rd9;
	ld.global.nc.u64 	%rd1, [%rd10];
	mul.wide.u32 	%rd11, %r1, 4;
	add.s64 	%rd12, %rd7, %rd11;
	ld.global.nc.u32 	%r8, [%rd12];
	ld.global.nc.f32 	%f3, [%rd8];
	add.f32 	%f4, %f3, 0f358637BD;
	div.rn.f32 	%f1, %f2, %f4;
	setp.ge.f32 	%p2, %f1, 0f3F800000;
	mov.u32 	%r10, %tid.x;
	setp.ge.s32 	%p3, %r10, %r8;
	or.pred  	%p4, %p2, %p3;
	@%p4 bra 	$L__BB1_4;
	mov.u32 	%r4, %ntid.x;
	cvta.to.global.u64 	%rd2, %rd1;
$L__BB1_3:
	mul.wide.s32 	%rd13, %r10, 4;
	add.s64 	%rd14, %rd2, %rd13;
	ld.global.f32 	%f5, [%rd14];
	mul.f32 	%f6, %f1, %f5;
	st.global.f32 	[%rd14], %f6;
	add.s32 	%r10, %r10, %r4;
	setp.lt.s32 	%p5, %r10, %r8;
	@%p5 bra 	$L__BB1_3;
$L__BB1_4:
	ret;

}
	// .globl	_Z11sqrt_kernelPfS_
.visible .entry _Z11sqrt_kernelPfS_(
	.param .u64 .ptr .align 1 _Z11sqrt_kernelPfS__param_0,
	.param .u64 .ptr .align 1 _Z11sqrt_kernelPfS__param_1
)
{
	.reg .pred 	%p<2>;
	.reg .b32 	%r<4>;
	.reg .b32 	%f<3>;
	.reg .b64 	%rd<5>;

	ld.param.u64 	%rd1, [_Z11sqrt_kernelPfS__param_0];
	ld.param.u64 	%rd2, [_Z11sqrt_kernelPfS__param_1];
	mov.u32 	%r1, %tid.x;
	mov.u32 	%r2, %ctaid.x;
	or.b32  	%r3, %r1, %r2;
	setp.ne.s32 	%p1, %r3, 0;
	@%p1 bra 	$L__BB2_2;
	cvta.to.global.u64 	%rd3, %rd1;
	cvta.to.global.u64 	%rd4, %rd2;
	ld.global.f32 	%f1, [%rd3];
	sqrt.rn.f32 	%f2, %f1;
	st.global.f32 	[%rd4], %f2;
$L__BB2_2:
	ret;

}


// ===== COMPILED SASS (sm_100) =====

	.target	sm_100

	.elftype	@"ET_EXEC"


//--------------------- .note.nv.tkinfo           --------------------------
	.section	.note.nv.tkinfo,"",@"SHT_NOTE"
	.sectionflags	@"SHF_NOTE_NV_TKINFO"
	.tkinfo
        /*0018*/ 	.word	0x00000002
        /*0030*/ 	.string	""
        /*0030*/ 	.string	"ptxas"
        /*0030*/ 	.string	"Cuda compilation tools, release 13.0, V13.0.88"
        /*0030*/ 	.string	"Build cuda_13.0.r13.0/compiler.36424714_0"
        /*0030*/ 	.string	"-arch sm_100 -m 64 "



//--------------------- .note.nv.cuinfo           --------------------------
	.section	.note.nv.cuinfo,"",@"SHT_NOTE"
	.sectionflags	@"SHF_NOTE_NV_CUINFO"
        /*0018*/ 	.short	0x0002
        /*001a*/ 	.short	0x0064
        /*001c*/ 	.short	0x0082
	.zero		2


//--------------------- .nv.info                  --------------------------
	.section	.nv.info,"",@"SHT_CUDA_INFO"
	.align	4


	//----- nvinfo : EIATTR_REGCOUNT
	.align		4
        /*0000*/ 	.byte	0x04, 0x2f
        /*0002*/ 	.short	(.L_1 - .L_0)
	.align		4
.L_0:
        /*0004*/ 	.word	index@(_Z32compute_grad_norm_squared_kernelPPfPKiS_i)
        /*0008*/ 	.word	0x0000000c


	//----- nvinfo : EIATTR_FRAME_SIZE
	.align		4
.L_1:
        /*000c*/ 	.byte	0x04, 0x11
        /*000e*/ 	.short	(.L_3 - .L_2)
	.align		4
.L_2:
        /*0010*/ 	.word	index@(_Z32compute_grad_norm_squared_kernelPPfPKiS_i)
        /*0014*/ 	.word	0x00000000


	//----- nvinfo : EIATTR_REGCOUNT
	.align		4
.L_3:
        /*0018*/ 	.byte	0x04, 0x2f
        /*001a*/ 	.short	(.L_5 - .L_4)
	.align		4
.L_4:
        /*001c*/ 	.word	index@(_Z21clip_gradients_kernelPPfPKiPKffi)
        /*0020*/ 	.word	0x00000014


	//----- nvinfo : EIATTR_FRAME_SIZE
	.align		4
.L_5:
        /*0024*/ 	.byte	0x04, 0x11
        /*0026*/ 	.short	(.L_7 - .L_6)
	.align		4
.L_6:
        /*0028*/ 	.word	index@($__internal_1_$__cuda_sm3x_div_rn_noftz_f32_slowpath)
        /*002c*/ 	.word	0x00000000


	//----- nvinfo : EIATTR_FRAME_SIZE
	.align		4
.L_7:
        /*0030*/ 	.byte	0x04, 0x11
        /*0032*/ 	.short	(.L_9 - .L_8)
	.align		4
.L_8:
        /*0034*/ 	.word	index@(_Z21clip_gradients_kernelPPfPKiPKffi)
        /*0038*/ 	.word	0x00000000


	//----- nvinfo : EIATTR_REGCOUNT
	.align		4
.L_9:
        /*003c*/ 	.byte	0x04, 0x2f
        /*003e*/ 	.short	(.L_11 - .L_10)
	.align		4
.L_10:
        /*0040*/ 	.word	index@(_Z11sqrt_kernelPfS_)
        /*0044*/ 	.word	0x00000008


	//----- nvinfo : EIATTR_FRAME_SIZE
	.align		4
.L_11:
        /*0048*/ 	.byte	0x04, 0x11
        /*004a*/ 	.short	(.L_13 - .L_12)
	.align		4
.L_12:
        /*004c*/ 	.word	index@($__internal_0_$__cuda_sm20_sqrt_rn_f32_slowpath)
        /*0050*/ 	.word	0x00000000


	//----- nvinfo : EIATTR_FRAME_SIZE
	.align		4
.L_13:
        /*0054*/ 	.byte	0x04, 0x11
        /*0056*/ 	.short	(.L_15 - .L_14)
	.align		4
.L_14:
        /*0058*/ 	.word	index@(_Z11sqrt_kernelPfS_)
        /*005c*/ 	.word	0x00000000


	//----- nvinfo : EIATTR_MIN_STACK_SIZE
	.align		4
.L_15:
        /*0060*/ 	.byte	0x04, 0x12
        /*0062*/ 	.short	(.L_17 - .L_16)
	.align		4
.L_16:
        /*0064*/ 	.word	index@(_Z11sqrt_kernelPfS_)
        /*0068*/ 	.word	0x00000000


	//----- nvinfo : EIATTR_MIN_STACK_SIZE
	.align		4
.L_17:
        /*006c*/ 	.byte	0x04, 0x12
        /*006e*/ 	.short	(.L_19 - .L_18)
	.align		4
.L_18:
        /*0070*/ 	.word	index@(_Z21clip_gradients_kernelPPfPKiPKffi)
        /*0074*/ 	.word	0x00000000


	//----- nvinfo : EIATTR_MIN_STACK_SIZE
	.align		4
.L_19:
        /*0078*/ 	.byte	0x04, 0x12
        /*007a*/ 	.short	(.L_21 - .L_20)
	.align		4
.L_20:
        /*007c*/ 	.word	index@(_Z32compute_grad_norm_squared_kernelPPfPKiS_i)
        /*0080*/ 	.word	0x00000000
.L_21:


//--------------------- .nv.compat                --------------------------
	.section	.nv.compat,"",@"SHT_CUDA_COMPAT_INFO"
	.align	4
        /*0000*/ 	.byte	0x02, 0x09, 0x00, 0x00, 0x02, 0x02, 0x01, 0x00, 0x02, 0x05, 0x05, 0x00, 0x03, 0x07, 0x01, 0x01
        /*0010*/ 	.byte	0x02, 0x03, 0x00, 0x00, 0x02, 0x06, 0x01, 0x00, 0x04, 0x0b, 0x08, 0x00, 0x01, 0x00, 0x00, 0x00
        /*0020*/ 	.byte	0x00, 0x00, 0x00, 0x00


//--------------------- .nv.info._Z11sqrt_kernelPfS_ --------------------------
	.section	.nv.info._Z11sqrt_kernelPfS_,"",@"SHT_CUDA_INFO"
	.sectionflags	@""
	.align	4


	//----- nvinfo : EIATTR_CUDA_API_VERSION
	.align		4
        /*0000*/ 	.byte	0x04, 0x37
        /*0002*/ 	.short	(.L_23 - .L_22)
.L_22:
        /*0004*/ 	.word	0x00000082


	//----- nvinfo : EIATTR_KPARAM_INFO
	.align		4
.L_23:
        /*0008*/ 	.byte	0x04, 0x17
        /*000a*/ 	.short	(.L_25 - .L_24)
.L_24:
        /*000c*/ 	.word	0x00000000
        /*0010*/ 	.short	0x0001
        /*0012*/ 	.short	0x0008
        /*0014*/ 	.byte	0x00, 0xf5, 0x21, 0x00


	//----- nvinfo : EIATTR_KPARAM_INFO
	.align		4
.L_25:
        /*0018*/ 	.byte	0x04, 0x17
        /*001a*/ 	.short	(.L_27 - .L_26)
.L_26:
        /*001c*/ 	.word	0x00000000
        /*0020*/ 	.short	0x0000
        /*0022*/ 	.short	0x0000
        /*0024*/ 	.byte	0x00, 0xf5, 0x21, 0x00


	//----- nvinfo : EIATTR_SPARSE_MMA_MASK
	.align		4
.L_27:
        /*0028*/ 	.byte	0x03, 0x50
        /*002a*/ 	.short	0x0000


	//----- nvinfo : EIATTR_MAXREG_COUNT
	.align		4
        /*002c*/ 	.byte	0x03, 0x1b
        /*002e*/ 	.short	0x00ff


	//----- nvinfo : EIATTR_MERCURY_ISA_VERSION
	.align		4
        /*0030*/ 	.byte	0x03, 0x5f
        /*0032*/ 	.short	0x0101


	//----- nvinfo : EIATTR_VRC_CTA_INIT_COUNT
	.align		4
        /*0034*/ 	.byte	0x02, 0x4a
	.zero		1
	.zero		1


	//----- nvinfo : EIATTR_EXIT_INSTR_OFFSETS
	.align		4
        /*0038*/ 	.byte	0x04, 0x1c
        /*003a*/ 	.short	(.L_29 - .L_28)


	//   ....[0]....
.L_28:
        /*003c*/ 	.word	0x00000040


	//   ....[1]....
        /*0040*/ 	.word	0x00000150


	//----- nvinfo : EIATTR_CRS_STACK_SIZE
	.align		4
.L_29:
        /*0044*/ 	.byte	0x04, 0x1e
        /*0046*/ 	.short	(.L_31 - .L_30)
.L_30:
        /*0048*/ 	.word	0x00000000


	//----- nvinfo : EIATTR_CBANK_PARAM_SIZE
	.align		4
.L_31:
        /*004c*/ 	.byte	0x03, 0x19
        /*004e*/ 	.short	0x0010


	//----- nvinfo : EIATTR_PARAM_CBANK
	.align		4
        /*0050*/ 	.byte	0x04, 0x0a
        /*0052*/ 	.short	(.L_33 - .L_32)
	.align		4
.L_32:
        /*0054*/ 	.word	index@(.nv.constant0._Z11sqrt_kernelPfS_)
        /*0058*/ 	.short	0x0380
        /*005a*/ 	.short	0x0010


	//----- nvinfo : EIATTR_SW_WAR
	.align		4
.L_33:
        /*005c*/ 	.byte	0x04, 0x36
        /*005e*/ 	.short	(.L_35 - .L_34)
.L_34:
        /*0060*/ 	.word	0x00000008
.L_35:


//--------------------- .nv.info._Z21clip_gradients_kernelPPfPKiPKffi --------------------------
	.section	.nv.info._Z21clip_gradients_kernelPPfPKiPKffi,"",@"SHT_CUDA_INFO"
	.sectionflags	@""
	.align	4


	//----- nvinfo : EIATTR_CUDA_API_VERSION
	.align		4
        /*0000*/ 	.byte	0x04, 0x37
        /*0002*/ 	.short	(.L_37 - .L_36)
.L_36:
        /*0004*/ 	.word	0x00000082


	//----- nvinfo : EIATTR_KPARAM_INFO
	.align		4
.L_37:
        /*0008*/ 	.byte	0x04, 0x17
        /*000a*/ 	.short	(.L_39 - .L_38)
.L_38:
        /*000c*/ 	.word	0x00000000
        /*0010*/ 	.short	0x0004
        /*0012*/ 	.short	0x001c
        /*0014*/ 	.byte	0x00, 0xf0, 0x11, 0x00


	//----- nvinfo : EIATTR_KPARAM_INFO
	.align		4
.L_39:
        /*0018*/ 	.byte	0x04, 0x17
        /*001a*/ 	.short	(.L_41 - .L_40)
.L_40:
        /*001c*/ 	.word	0x00000000
        /*0020*/ 	.short	0x0003
        /*0022*/ 	.short	0x0018
        /*0024*/ 	.byte	0x00, 0xf0, 0x11, 0x00


	//----- nvinfo : EIATTR_KPARAM_INFO
	.align		4
.L_41:
        /*0028*/ 	.byte	0x04, 0x17
        /*002a*/ 	.short	(.L_43 - .L_42)
.L_42:
        /*002c*/ 	.word	0x00000000
        /*0030*/ 	.short	0x0002
        /*0032*/ 	.short	0x0010
        /*0034*/ 	.byte	0x00, 0xf5, 0x21, 0x00


	//----- nvinfo : EIATTR_KPARAM_INFO
	.align		4
.L_43:
        /*0038*/ 	.byte	0x04, 0x17
        /*003a*/ 	.short	(.L_45 - .L_44)
.L_44:
        /*003c*/ 	.word	0x00000000
        /*0040*/ 	.short	0x0001
        /*0042*/ 	.short	0x0008
        /*0044*/ 	.byte	0x00, 0xf5, 0x21, 0x00


	//----- nvinfo : EIATTR_KPARAM_INFO
	.align		4
.L_45:
        /*0048*/ 	.byte	0x04, 0x17
        /*004a*/ 	.short	(.L_47 - .L_46)
.L_46:
        /*004c*/ 	.word	0x00000000
        /*0050*/ 	.short	0x0000
        /*0052*/ 	.short	0x0000
        /*0054*/ 	.byte	0x00, 0xf5, 0x21, 0x00


	//----- nvinfo : EIATTR_SPARSE_MMA_MASK
	.align		4
.L_47:
        /*0058*/ 	.byte	0x03, 0x50
        /*005a*/ 	.short	0x0000


	//----- nvinfo : EIATTR_MAXREG_COUNT
	.align		4
        /*005c*/ 	.byte	0x03, 0x1b
        /*005e*/ 	.short	0x00ff


	//----- nvinfo : EIATTR_MERCURY_ISA_VERSION
	.align		4
        /*0060*/ 	.byte	0x03, 0x5f
        /*0062*/ 	.short	0x0101


	//----- nvinfo : EIATTR_VRC_CTA_INIT_COUNT
	.align		4
        /*0064*/ 	.byte	0x02, 0x4a
	.zero		1
	.zero		1


	//----- nvinfo : EIATTR_EXIT_INSTR_OFFSETS
	.align		4
        /*0068*/ 	.byte	0x04, 0x1c
        /*006a*/ 	.short	(.L_49 - .L_48)


	//   ....[0]....
.L_48:
        /*006c*/ 	.word	0x00000040


	//   ....[1]....
        /*0070*/ 	.word	0x000001e0


	//   ....[2]....
        /*0074*/ 	.word	0x00000270


	//----- nvinfo : EIATTR_CRS_STACK_SIZE
	.align		4
.L_49:
        /*0078*/ 	.byte	0x04, 0x1e
        /*007a*/ 	.short	(.L_51 - .L_50)
.L_50:
        /*007c*/ 	.word	0x00000000


	//----- nvinfo : EIATTR_CBANK_PARAM_SIZE
	.align		4
.L_51:
        /*0080*/ 	.byte	0x03, 0x19
        /*0082*/ 	.short	0x0020


	//----- nvinfo : EIATTR_PARAM_CBANK
	.align		4
        /*0084*/ 	.byte	0x04, 0x0a
        /*0086*/ 	.short	(.L_53 - .L_52)
	.align		4
.L_52:
        /*0088*/ 	.word	index@(.nv.constant0._Z21clip_gradients_kernelPPfPKiPKffi)
        /*008c*/ 	.short	0x0380
        /*008e*/ 	.short	0x0020


	//----- nvinfo : EIATTR_SW_WAR
	.align		4
.L_53:
        /*0090*/ 	.byte	0x04, 0x36
        /*0092*/ 	.short	(.L_55 - .L_54)
.L_54:
        /*0094*/ 	.word	0x00000008
.L_55:


//--------------------- .nv.info._Z32compute_grad_norm_squared_kernelPPfPKiS_i --------------------------
	.section	.nv.info._Z32compute_grad_norm_squared_kernelPPfPKiS_i,"",@"SHT_CUDA_INFO"
	.sectionflags	@""
	.align	4


	//----- nvinfo : EIATTR_CUDA_API_VERSION
	.align		4
        /*0000*/ 	.byte	0x04, 0x37
        /*0002*/ 	.short	(.L_57 - .L_56)
.L_56:
        /*0004*/ 	.word	0x00000082


	//----- nvinfo : EIATTR_KPARAM_INFO
	.align		4
.L_57:
        /*0008*/ 	.byte	0x04, 0x17
        /*000a*/ 	.short	(.L_59 - .L_58)
.L_58:
        /*000c*/ 	.word	0x00000000
        /*0010*/ 	.short	0x0003
        /*0012*/ 	.short	0x0018
        /*0014*/ 	.byte	0x00, 0xf0, 0x11, 0x00


	//----- nvinfo : EIATTR_KPARAM_INFO
	.align		4
.L_59:
        /*0018*/ 	.byte	0x04, 0x17
        /*001a*/ 	.short	(.L_61 - .L_60)
.L_60:
        /*001c*/ 	.word	0x00000000
        /*0020*/ 	.short	0x0002
        /*0022*/ 	.short	0x0010
        /*0024*/ 	.byte	0x00, 0xf5, 0x21, 0x00


	//----- nvinfo : EIATTR_KPARAM_INFO
	.align		4
.L_61:
        /*0028*/ 	.byte	0x04, 0x17
        /*002a*/ 	.short	(.L_63 - .L_62)
.L_62:
        /*002c*/ 	.word	0x00000000
        /*0030*/ 	.short	0x0001
        /*0032*/ 	.short	0x0008
        /*0034*/ 	.byte	0x00, 0xf5, 0x21, 0x00


	//----- nvinfo : EIATTR_KPARAM_INFO
	.align		4
.L_63:
        /*0038*/ 	.byte	0x04, 0x17
        /*003a*/ 	.short	(.L_65 - .L_64)
.L_64:
        /*003c*/ 	.word	0x00000000
        /*0040*/ 	.short	0x0000
        /*0042*/ 	.short	0x0000
        /*0044*/ 	.byte	0x00, 0xf5, 0x21, 0x00


	//----- nvinfo : EIATTR_SPARSE_MMA_MASK
	.align		4
.L_65:
        /*0048*/ 	.byte	0x03, 0x50
        /*004a*/ 	.short	0x0000


	//----- nvinfo : EIATTR_MAXREG_COUNT
	.align		4
        /*004c*/ 	.byte	0x03, 0x1b
        /*004e*/ 	.short	0x00ff


	//----- nvinfo : EIATTR_NUM_BARRIERS
	.align		4
        /*0050*/ 	.byte	0x02, 0x4c
        /*0052*/ 	.byte	0x01
	.zero		1


	//----- nvinfo : EIATTR_MERCURY_ISA_VERSION
	.align		4
        /*0054*/ 	.byte	0x03, 0x5f
        /*0056*/ 	.short	0x0101


	//----- nvinfo : EIATTR_COOP_GROUP_MASK_REGIDS
	.align		4
        /*0058*/ 	.byte	0x04, 0x29
        /*005a*/ 	.short	(.L_67 - .L_66)


	//   ....[0]....
.L_66:
        /*005c*/ 	.word	0xffffffff


	//   ....[1]....
        /*0060*/ 	.word	0xffffffff


	//   ....[2]....
        /*0064*/ 	.word	0xffffffff


	//   ....[3]....
        /*0068*/ 	.word	0xffffffff


	//   ....[4]....
        /*006c*/ 	.word	0xffffffff


	//   ....[5]....
        /*0070*/ 	.word	0xffffffff


	//   ....[6]....
        /*0074*/ 	.word	0xffffffff


	//   ....[7]....
        /*0078*/ 	.word	0xffffffff


	//   ....[8]....
        /*007c*/ 	.word	0xffffffff


	//   ....[9]....
        /*0080*/ 	.word	0xffffffff


	//----- nvinfo : EIATTR_COOP_GROUP_INSTR_OFFSETS
	.align		4
.L_67:
        /*0084*/ 	.byte	0x04, 0x28
        /*0086*/ 	.short	(.L_69 - .L_68)


	//   ....[0]....
.L_68:
        /*0088*/ 	.word	0x000001b0


	//   ....[1]....
        /*008c*/ 	.word	0x00000210


	//   ....[2]....
        /*0090*/ 	.word	0x00000250


	//   ....[3]....
        /*0094*/ 	.word	0x00000270


	//   ....[4]....
        /*0098*/ 	.word	0x00000290


	//   ....[5]....
        /*009c*/ 	.word	0x00000380


	//   ....[6]....
        /*00a0*/ 	.word	0x000003a0


	//   ....[7]....
        /*00a4*/ 	.word	0x000003c0


	//   ....[8]....
        /*00a8*/ 	.word	0x000003e0


	//   ....[9]....
        /*00ac*/ 	.word	0x00000400


	//----- nvinfo : EIATTR_VRC_CTA_INIT_COUNT
	.align		4
.L_69:
        /*00b0*/ 	.byte	0x02, 0x4a
	.zero		1
	.zero		1


	//----- nvinfo : EIATTR_EXIT_INSTR_OFFSETS
	.align		4
        /*00b4*/ 	.byte	0x04, 0x1c
        /*00b6*/ 	.short	(.L_71 - .L_70)


	//   ....[0]....
.L_70:
        /*00b8*/ 	.word	0x00000040


	//   ....[1]....
        /*00bc*/ 	.word	0x000002d0


	//   ....[2]....
        /*00c0*/ 	.word	0x00000410


	//   ....[3]....
        /*00c4*/ 	.word	0x00000450


	//----- nvinfo : EIATTR_CRS_STACK_SIZE
	.align		4
.L_71:
        /*00c8*/ 	.byte	0x04, 0x1e
        /*00ca*/ 	.short	(.L_73 - .L_72)
.L_72:
        /*00cc*/ 	.word	0x00000000


	//----- nvinfo : EIATTR_CBANK_PARAM_SIZE
	.align		4
.L_73:
        /*00d0*/ 	.byte	0x03, 0x19
        /*00d2*/ 	.short	0x001c


	//----- nvinfo : EIATTR_PARAM_CBANK
	.align		4
        /*00d4*/ 	.byte	0x04, 0x0a
        /*00d6*/ 	.short	(.L_75 - .L_74)
	.align		4
.L_74:
        /*00d8*/ 	.word	index@(.nv.constant0._Z32compute_grad_norm_squared_kernelPPfPKiS_i)
        /*00dc*/ 	.short	0x0380
        /*00de*/ 	.short	0x001c


	//----- nvinfo : EIATTR_SW_WAR
	.align		4
.L_75:
        /*00e0*/ 	.byte	0x04, 0x36
        /*00e2*/ 	.short	(.L_77 - .L_76)
.L_76:
        /*00e4*/ 	.word	0x00000008
.L_77:


//--------------------- .nv.callgraph             --------------------------
	.section	.nv.callgraph,"",@"SHT_CUDA_CALLGRAPH"
	.align	4
	.sectionentsize	8
	.align		4
        /*0000*/ 	.word	0x00000000
	.align		4
        /*0004*/ 	.word	0xffffffff
	.align		4
        /*0008*/ 	.word	0x00000000
	.align		4
        /*000c*/ 	.word	0xfffffffe
	.align		4
        /*0010*/ 	.word	0x00000000
	.align		4
        /*0014*/ 	.word	0xfffffffd
	.align		4
        /*0018*/ 	.word	0x00000000
	.align		4
        /*001c*/ 	.word	0xfffffffc


//--------------------- .text._Z11sqrt_kernelPfS_ --------------------------
	.section	.text._Z11sqrt_kernelPfS_,"ax",@progbits
	.align	128
        .global         _Z11sqrt_kernelPfS_
        .type           _Z11sqrt_kernelPfS_,@function
        .size           _Z11sqrt_kernelPfS_,(.L_x_19 - _Z11sqrt_kernelPfS_)
        .other          _Z11sqrt_kernelPfS_,@"STO_CUDA_ENTRY STV_DEFAULT"
_Z11sqrt_kernelPfS_:
.text._Z11sqrt_kernelPfS_:
[----:B------:R-:W-:Y:S01]  /*0000*/  LDC R1, c[0x0][0x37c] ;  /* 0x0000df00ff017b82 */ /* 0x000fe20000000800 */
[----:B------:R-:W0:Y:S07]  /*0010*/  S2R R0, SR_TID.X ;  /* 0x0000000000007919 */ /* 0x000e2e0000002100 */
[----:B------:R-:W0:Y:S02]  /*0020*/  S2UR UR4, SR_CTAID.X ;  /* 0x00000000000479c3 */ /* 0x000e240000002500 */
[----:B0-----:R-:W-:-:S13]  /*0030*/  LOP3.LUT P0, RZ, R0, UR4, RZ, 0xfc, !PT ;  /* 0x0000000400ff7c12 */ /* 0x001fda000f80fcff */
[----:B------:R-:W-:Y:S05]  /*0040*/  @P0 EXIT ;  /* 0x000000000000094d */ /* 0x000fea0003800000 */
[----:B------:R-:W0:Y:S01]  /*0050*/  LDC.64 R2, c[0x0][0x380] ;  /* 0x0000e000ff027b82 */ /* 0x000e220000000a00 */
[----:B------:R-:W0:Y:S02]  /*0060*/  LDCU.64 UR4, c[0x0][0x358] ;  /* 0x00006b00ff0477ac */ /* 0x000e240008000a00 */
[----:B0-----:R-:W2:Y:S02]  /*0070*/  LDG.E R0, desc[UR4][R2.64] ;  /* 0x0000000402007981 */ /* 0x001ea4000c1e1900 */
[----:B--2---:R-:W-:Y:S01]  /*0080*/  IADD3 R4, PT, PT, R0, -0xd000000, RZ ;  /* 0xf300000000047810 */ /* 0x004fe20007ffe0ff */
[----:B------:R0:W1:Y:S03]  /*0090*/  MUFU.RSQ R5, R0 ;  /* 0x0000000000057308 */ /* 0x0000660000001400 */
[----:B------:R-:W-:-:S13]  /*00a0*/  ISETP.GT.U32.AND P0, PT, R4, 0x727fffff, PT ;  /* 0x727fffff0400780c */ /* 0x000fda0003f04070 */
[----:B0-----:R-:W-:Y:S05]  /*00b0*/  @!P0 BRA `(.L_x_0) ;  /* 0x00000000000c8947 */ /* 0x001fea0003800000 */
[----:B------:R-:W-:-:S07]  /*00c0*/  MOV R4, 0xe0 ;  /* 0x000000e000047802 */ /* 0x000fce0000000f00 */
[----:B-1----:R-:W-:Y:S05]  /*00d0*/  CALL.REL.NOINC `($__internal_0_$__cuda_sm20_sqrt_rn_f32_slowpath) ;  /* 0x0000000000207944 */ /* 0x002fea0003c00000 */
[----:B------:R-:W-:Y:S05]  /*00e0*/  BRA `(.L_x_1) ;  /* 0x0000000000107947 */ /* 0x000fea0003800000 */
.L_x_0:
[----:B-1----:R-:W-:Y:S01]  /*00f0*/  FMUL.FTZ R3, R0, R5 ;  /* 0x0000000500037220 */ /* 0x002fe20000410000 */
[----:B------:R-:W-:-:S03]  /*0100*/  FMUL.FTZ R5, R5, 0.5 ;  /* 0x3f00000005057820 */ /* 0x000fc60000410000 */
[----:B------:R-:W-:-:S04]  /*0110*/  FFMA R0, -R3, R3, R0 ;  /* 0x0000000303007223 */ /* 0x000fc80000000100 */
[----:B------:R-:W-:-:S07]  /*0120*/  FFMA R5, R0, R5, R3 ;  /* 0x0000000500057223 */ /* 0x000fce0000000003 */
.L_x_1:
[----:B------:R-:W0:Y:S02]  /*0130*/  LDC.64 R2, c[0x0][0x388] ;  /* 0x0000e200ff027b82 */ /* 0x000e240000000a00 */
[----:B0-----:R-:W-:Y:S01]  /*0140*/  STG.E desc[UR4][R2.64], R5 ;  /* 0x0000000502007986 */ /* 0x001fe2000c101904 */
[----:B------:R-:W-:Y:S05]  /*0150*/  EXIT ;  /* 0x000000000000794d */ /* 0x000fea0003800000 */
        .weak           $__internal_0_$__cuda_sm20_sqrt_rn_f32_slowpath
        .type           $__internal_0_$__cuda_sm20_sqrt_rn_f32_slowpath,@function
        .size           $__internal_0_$__cuda_sm20_sqrt_rn_f32_slowpath,(.L_x_19 - $__internal_0_$__cuda_sm20_sqrt_rn_f32_slowpath)
$__internal_0_$__cuda_sm20_sqrt_rn_f32_slowpath:
[----:B------:R-:W-:-:S13]  /*0160*/  LOP3.LUT P0, RZ, R0, 0x7fffffff, RZ, 0xc0, !PT ;  /* 0x7fffffff00ff7812 */ /* 0x000fda000780c0ff */
[----:B------:R-:W-:Y:S01]  /*0170*/  @!P0 MOV R2, R0 ;  /* 0x0000000000028202 */ /* 0x000fe20000000f00 */
[----:B------:R-:W-:Y:S06]  /*0180*/  @!P0 BRA `(.L_x_2) ;  /* 0x0000000000448947 */ /* 0x000fec0003800000 */
[----:B------:R-:W-:-:S13]  /*0190*/  FSETP.GEU.FTZ.AND P0, PT, R0, RZ, PT ;  /* 0x000000ff0000720b */ /* 0x000fda0003f1e000 */
[----:B------:R-:W-:Y:S01]  /*01a0*/  @!P0 MOV R2, 0x7fffffff ;  /* 0x7fffffff00028802 */ /* 0x000fe20000000f00 */
[----:B------:R-:W-:Y:S06]  /*01b0*/  @!P0 BRA `(.L_x_2) ;  /* 0x0000000000388947 */ /* 0x000fec0003800000 */
[----:B------:R-:W-:-:S13]  /*01c0*/  FSETP.GTU.FTZ.AND P0, PT, |R0|, +INF , PT ;  /* 0x7f8000000000780b */ /* 0x000fda0003f1c200 */
[----:B------:R-:W-:Y:S01]  /*01d0*/  @P0 FADD.FTZ R2, R0, 1 ;  /* 0x3f80000000020421 */ /* 0x000fe20000010000 */
[----:B------:R-:W-:Y:S06]  /*01e0*/  @P0 BRA `(.L_x_2) ;  /* 0x00000000002c0947 */ /* 0x000fec0003800000 */
[----:B------:R-:W-:-:S13]  /*01f0*/  FSETP.NEU.FTZ.AND P0, PT, |R0|, +INF , PT ;  /* 0x7f8000000000780b */ /* 0x000fda0003f1d200 */
[----:B------:R-:W-:Y:S01]  /*0200*/  @!P0 MOV R2, R0 ;  /* 0x0000000000028202 */ /* 0x000fe20000000f00 */
[----:B------:R-:W-:Y:S06]  /*0210*/  @!P0 BRA `(.L_x_2) ;  /* 0x0000000000208947 */ /* 0x000fec0003800000 */
[----:B------:R-:W-:-:S04]  /*0220*/  FFMA R0, R0, 1.84467440737095516160e+19, RZ ;  /* 0x5f80000000007823 */ /* 0x000fc800000000ff */
[----:B------:R-:W0:Y:S02]  /*0230*/  MUFU.RSQ R3, R0 ;  /* 0x0000000000037308 */ /* 0x000e240000001400 */
[----:B0-----:R-:W-:Y:S01]  /*0240*/  FMUL.FTZ R5, R0, R3 ;  /* 0x0000000300057220 */ /* 0x001fe20000410000 */
[----:B------:R-:W-:-:S03]  /*0250*/  FMUL.FTZ R3, R3, 0.5 ;  /* 0x3f00000003037820 */ /* 0x000fc60000410000 */
[----:B------:R-:W-:-:S04]  /*0260*/  FADD.FTZ R2, -R5, -RZ ;  /* 0x800000ff05027221 */ /* 0x000fc80000010100 */
[----:B------:R-:W-:-:S04]  /*0270*/  FFMA R2, R5, R2, R0 ;  /* 0x0000000205027223 */ /* 0x000fc80000000000 */
[----:B------:R-:W-:-:S04]  /*0280*/  FFMA R2, R2, R3, R5 ;  /* 0x0000000302027223 */ /* 0x000fc80000000005 */
[----:B------:R-:W-:-:S07]  /*0290*/  FMUL.FTZ R2, R2, 2.3283064365386962891e-10 ;  /* 0x2f80000002027820 */ /* 0x000fce0000410000 */
.L_x_2:
[----:B------:R-:W-:Y:S01]  /*02a0*/  HFMA2 R3, -RZ, RZ, 0, 0 ;  /* 0x00000000ff037431 */ /* 0x000fe200000001ff */
[----:B------:R-:W-:Y:S02]  /*02b0*/  MOV R5, R2 ;  /* 0x0000000200057202 */ /* 0x000fe40000000f00 */
[----:B------:R-:W-:-:S04]  /*02c0*/  MOV R2, R4 ;  /* 0x0000000400027202 */ /* 0x000fc80000000f00 */
[----:B------:R-:W-:Y:S05]  /*02d0*/  RET.REL.NODEC R2 `(_Z11sqrt_kernelPfS_) ;  /* 0xfffffffc02487950 */ /* 0x000fea0003c3ffff */
.L_x_3:
[----:B------:R-:W-:-:S00]  /*02e0*/  BRA `(.L_x_3) ;  /* 0xfffffffc00fc7947 */ /* 0x000fc0000383ffff */
[----:B------:R-:W-:-:S00]  /*02f0*/  NOP ;  /* 0x0000000000007918 */ /* 0x000fc00000000000 */
        /* <DEDUP_REMOVED lines=8> */
.L_x_19:


//--------------------- .text._Z21clip_gradients_kernelPPfPKiPKffi --------------------------
	.section	.text._Z21clip_gradients_kernelPPfPKiPKffi,"ax",@progbits
	.align	128
        .global         _Z21clip_gradients_kernelPPfPKiPKffi
        .type           _Z21clip_gradients_kernelPPfPKiPKffi,@function
        .size           _Z21clip_gradients_kernelPPfPKiPKffi,(.L_x_20 - _Z21clip_gradients_kernelPPfPKiPKffi)
        .other          _Z21clip_gradients_kernelPPfPKiPKffi,@"STO_CUDA_ENTRY STV_DEFAULT"
_Z21clip_gradients_kernelPPfPKiPKffi:
.text._Z21clip_gradients_kernelPPfPKiPKffi:
[----:B------:R-:W-:Y:S01]  /*0000*/  LDC R1, c[0x0][0x37c] ;  /* 0x0000df00ff017b82 */ /* 0x000fe20000000800 */
[----:B------:R-:W0:Y:S01]  /*0010*/  S2R R9, SR_CTAID.X ;  /* 0x0000000000097919 */ /* 0x000e220000002500 */
[----:B------:R-:W0:Y:S02]  /*0020*/  LDCU UR4, c[0x0][0x39c] ;  /* 0x00007380ff0477ac */ /* 0x000e240008000800 */
[----:B0-----:R-:W-:-:S13]  /*0030*/  ISETP.GE.AND P0, PT, R9, UR4, PT ;  /* 0x0000000409007c0c */ /* 0x001fda000bf06270 */
[----:B------:R-:W-:Y:S05]  /*0040*/  @P0 EXIT ;  /* 0x000000000000094d */ /* 0x000fea0003800000 */
[----:B------:R-:W0:Y:S01]  /*0050*/  LDC.64 R6, c[0x0][0x390] ;  /* 0x0000e400ff067b82 */ /* 0x000e220000000a00 */
[----:B------:R-:W0:Y:S01]  /*0060*/  LDCU.64 UR4, c[0x0][0x358] ;  /* 0x00006b00ff0477ac */ /* 0x000e220008000a00 */
[----:B------:R-:W1:Y:S06]  /*0070*/  LDCU UR6, c[0x0][0x398] ;  /* 0x00007300ff0677ac */ /* 0x000e6c0008000800 */
[----:B------:R-:W2:Y:S08]  /*0080*/  LDC.64 R2, c[0x0][0x388] ;  /* 0x0000e200ff027b82 */ /* 0x000eb00000000a00 */
[----:B------:R-:W3:Y:S01]  /*0090*/  LDC.64 R4, c[0x0][0x380] ;  /* 0x0000e000ff047b82 */ /* 0x000ee20000000a00 */
[----:B0-----:R-:W4:Y:S01]  /*00a0*/  LDG.E.CONSTANT R6, desc[UR4][R6.64] ;  /* 0x0000000406067981 */ /* 0x001f22000c1e9900 */
[----:B--2---:R-:W-:-:S06]  /*00b0*/  IMAD.WIDE.U32 R2, R9, 0x4, R2 ;  /* 0x0000000409027825 */ /* 0x004fcc00078e0002 */
[----:B------:R0:W5:Y:S01]  /*00c0*/  LDG.E.CONSTANT R2, desc[UR4][R2.64] ;  /* 0x0000000402027981 */ /* 0x000162000c1e9900 */
[----:B---3--:R-:W-:-:S06]  /*00d0*/  IMAD.WIDE.U32 R4, R9, 0x8, R4 ;  /* 0x0000000809047825 */ /* 0x008fcc00078e0004 */
[----:B------:R-:W5:Y:S01]  /*00e0*/  LDG.E.64.CONSTANT R4, desc[UR4][R4.64] ;  /* 0x0000000404047981 */ /* 0x000f62000c1e9b00 */
[----:B-1----:R-:W-:Y:S02]  /*00f0*/  IMAD.U32 R11, RZ, RZ, UR6 ;  /* 0x00000006ff0b7e24 */ /* 0x002fe4000f8e00ff */
[----:B----4-:R-:W-:-:S04]  /*0100*/  FADD R8, R6, 9.9999999747524270788e-07 ;  /* 0x358637bd06087421 */ /* 0x010fc80000000000 */
[----:B------:R-:W1:Y:S08]  /*0110*/  MUFU.RCP R9, R8 ;  /* 0x0000000800097308 */ /* 0x000e700000001000 */
[----:B------:R-:W2:Y:S01]  /*0120*/  FCHK P0, R11, R8 ;  /* 0x000000080b007302 */ /* 0x000ea20000000000 */
[----:B-1----:R-:W-:-:S04]  /*0130*/  FFMA R0, -R8, R9, 1 ;  /* 0x3f80000008007423 */ /* 0x002fc80000000109 */
[----:B------:R-:W-:-:S04]  /*0140*/  FFMA R0, R9, R0, R9 ;  /* 0x0000000009007223 */ /* 0x000fc80000000009 */
[----:B------:R-:W-:-:S04]  /*0150*/  FFMA R7, R0, UR6, RZ ;  /* 0x0000000600077c23 */ /* 0x000fc800080000ff */
[----:B------:R-:W-:-:S04]  /*0160*/  FFMA R6, -R8, R7, UR6 ;  /* 0x0000000608067e23 */ /* 0x000fc80008000107 */
[----:B------:R-:W-:Y:S01]  /*0170*/  FFMA R0, R0, R6, R7 ;  /* 0x0000000600007223 */ /* 0x000fe20000000007 */
[----:B0-2---:R-:W-:Y:S06]  /*0180*/  @!P0 BRA `(.L_x_4) ;  /* 0x0000000000088947 */ /* 0x005fec0003800000 */
[----:B------:R-:W-:-:S07]  /*0190*/  MOV R6, 0x1b0 ;  /* 0x000001b000067802 */ /* 0x000fce0000000f00 */
[----:B-----5:R-:W-:Y:S05]  /*01a0*/  CALL.REL.NOINC `($__internal_1_$__cuda_sm3x_div_rn_noftz_f32_slowpath) ;  /* 0x0000000000347944 */ /* 0x020fea0003c00000 */
.L_x_4:
[----:B------:R-:W0:Y:S02]  /*01b0*/  S2R R3, SR_TID.X ;  /* 0x0000000000037919 */ /* 0x000e240000002100 */
[----:B0----5:R-:W-:-:S04]  /*01c0*/  ISETP.GE.AND P0, PT, R3, R2, PT ;  /* 0x000000020300720c */ /* 0x021fc80003f06270 */
[----:B------:R-:W-:-:S13]  /*01d0*/  FSETP.GE.OR P0, PT, R0, 1, P0 ;  /* 0x3f8000000000780b */ /* 0x000fda0000706400 */
[----:B------:R-:W-:Y:S05]  /*01e0*/  @P0 EXIT ;  /* 0x000000000000094d */ /* 0x000fea0003800000 */
[----:B------:R-:W0:Y:S02]  /*01f0*/  LDCU UR6, c[0x0][0x360] ;  /* 0x00006c00ff0677ac */ /* 0x000e240008000800 */
.L_x_5:
[----:B-1----:R-:W-:-:S05]  /*0200*/  IMAD.WIDE R6, R3, 0x4, R4 ;  /* 0x0000000403067825 */ /* 0x002fca00078e0204 */
[----:B------:R-:W2:Y:S01]  /*0210*/  LDG.E R9, desc[UR4][R6.64] ;  /* 0x0000000406097981 */ /* 0x000ea2000c1e1900 */
[----:B0-----:R-:W-:-:S05]  /*0220*/  VIADD R3, R3, UR6 ;  /* 0x0000000603037c36 */ /* 0x001fca0008000000 */
[----:B------:R-:W-:Y:S01]  /*0230*/  ISETP.GE.AND P0, PT, R3, R2, PT ;  /* 0x000000020300720c */ /* 0x000fe20003f06270 */
[----:B--2---:R-:W-:-:S05]  /*0240*/  FMUL R9, R9, R0 ;  /* 0x0000000009097220 */ /* 0x004fca0000400000 */
[----:B------:R1:W-:Y:S07]  /*0250*/  STG.E desc[UR4][R6.64], R9 ;  /* 0x0000000906007986 */ /* 0x0003ee000c101904 */
[----:B------:R-:W-:Y:S05]  /*0260*/  @!P0 BRA `(.L_x_5) ;  /* 0xfffffffc00e48947 */ /* 0x000fea000383ffff */
[----:B------:R-:W-:Y:S05]  /*0270*/  EXIT ;  /* 0x000000000000794d */ /* 0x000fea0003800000 */
        .weak           $__internal_1_$__cuda_sm3x_div_rn_noftz_f32_slowpath
        .type           $__internal_1_$__cuda_sm3x_div_rn_noftz_f32_slowpath,@function
        .size           $__internal_1_$__cuda_sm3x_div_rn_noftz_f32_slowpath,(.L_x_20 - $__internal_1_$__cuda_sm3x_div_rn_noftz_f32_slowpath)
$__internal_1_$__cuda_sm3x_div_rn_noftz_f32_slowpath:
[----:B------:R-:W0:Y:S01]  /*0280*/  LDC R3, c[0x0][0x398] ;  /* 0x0000e600ff037b82 */ /* 0x000e220000000800 */
[----:B------:R-:W-:-:S04]  /*0290*/  SHF.R.U32.HI R0, RZ, 0x17, R8 ;  /* 0x00000017ff007819 */ /* 0x000fc80000011608 */
[----:B------:R-:W-:-:S03]  /*02a0*/  LOP3.LUT R9, R0, 0xff, RZ, 0xc0, !PT ;  /* 0x000000ff00097812 */ /* 0x000fc600078ec0ff */
[----:B------:R-:W1:Y:S02]  /*02b0*/  LDC R10, c[0x0][0x398] ;  /* 0x0000e600ff0a7b82 */ /* 0x000e640000000800 */
[----:B------:R-:W-:-:S05]  /*02c0*/  VIADD R13, R9, 0xffffffff ;  /* 0xffffffff090d7836 */ /* 0x000fca0000000000 */
[----:B------:R-:W-:Y:S02]  /*02d0*/  ISETP.GT.U32.AND P0, PT, R13, 0xfd, PT ;  /* 0x000000fd0d00780c */ /* 0x000fe40003f04070 */
[----:B0-----:R-:W-:-:S04]  /*02e0*/  SHF.R.U32.HI R0, RZ, 0x17, R3 ;  /* 0x00000017ff007819 */ /* 0x001fc80000011603 */
[----:B------:R-:W-:-:S05]  /*02f0*/  LOP3.LUT R7, R0, 0xff, RZ, 0xc0, !PT ;  /* 0x000000ff00077812 */ /* 0x000fca00078ec0ff */
[----:B------:R-:W-:-:S05]  /*0300*/  VIADD R12, R7, 0xffffffff ;  /* 0xffffffff070c7836 */ /* 0x000fca0000000000 */
[----:B------:R-:W-:-:S13]  /*0310*/  ISETP.GT.U32.OR P0, PT, R12, 0xfd, P0 ;  /* 0x000000fd0c00780c */ /* 0x000fda0000704470 */
[----:B------:R-:W-:Y:S01]  /*0320*/  @!P0 IMAD.MOV.U32 R11, RZ, RZ, RZ ;  /* 0x000000ffff0b8224 */ /* 0x000fe200078e00ff */
[----:B-1----:R-:W-:Y:S06]  /*0330*/  @!P0 BRA `(.L_x_6) ;  /* 0x0000000000608947 */ /* 0x002fec0003800000 */
[----:B------:R-:W-:Y:S01]  /*0340*/  FSETP.GTU.FTZ.AND P0, PT, |R3|, +INF , PT ;  /* 0x7f8000000300780b */ /* 0x000fe20003f1c200 */
[----:B------:R-:W-:Y:S01]  /*0350*/  IMAD.MOV.U32 R0, RZ, RZ, R8 ;  /* 0x000000ffff007224 */ /* 0x000fe200078e0008 */
[----:B------:R-:W-:-:S04]  /*0360*/  FSETP.GTU.FTZ.AND P1, PT, |R8|, +INF , PT ;  /* 0x7f8000000800780b */ /* 0x000fc80003f3c200 */
[----:B------:R-:W-:-:S13]  /*0370*/  PLOP3.LUT P0, PT, P0, P1, PT, 0xf8, 0x8f ;  /* 0x00000000008f781c */ /* 0x000fda0000703f70 */
[----:B------:R-:W-:Y:S05]  /*0380*/  @P0 BRA `(.L_x_7) ;  /* 0x0000000400440947 */ /* 0x000fea0003800000 */
[----:B------:R-:W-:-:S13]  /*0390*/  LOP3.LUT P0, RZ, R8, 0x7fffffff, R10, 0xc8, !PT ;  /* 0x7fffffff08ff7812 */ /* 0x000fda000780c80a */
[----:B------:R-:W-:Y:S05]  /*03a0*/  @!P0 BRA `(.L_x_8) ;  /* 0x0000000400348947 */ /* 0x000fea0003800000 */
[C---:B------:R-:W-:Y:S02]  /*03b0*/  FSETP.NEU.FTZ.AND P2, PT, |R3|.reuse, +INF , PT ;  /* 0x7f8000000300780b */ /* 0x040fe40003f5d200 */
[----:B------:R-:W-:Y:S02]  /*03c0*/  FSETP.NEU.FTZ.AND P1, PT, |R0|, +INF , PT ;  /* 0x7f8000000000780b */ /* 0x000fe40003f3d200 */
[----:B------:R-:W-:-:S11]  /*03d0*/  FSETP.NEU.FTZ.AND P0, PT, |R3|, +INF , PT ;  /* 0x7f8000000300780b */ /* 0x000fd60003f1d200 */
[----:B------:R-:W-:Y:S05]  /*03e0*/  @!P1 BRA !P2, `(.L_x_8) ;  /* 0x0000000400249947 */ /* 0x000fea0005000000 */
[----:B------:R-:W-:-:S04]  /*03f0*/  LOP3.LUT P2, RZ, R10, 0x7fffffff, RZ, 0xc0, !PT ;  /* 0x7fffffff0aff7812 */ /* 0x000fc8000784c0ff */
[----:B------:R-:W-:-:S13]  /*0400*/  PLOP3.LUT P1, PT, P1, P2, PT, 0x2f, 0xf2 ;  /* 0x0000000000f2781c */ /* 0x000fda0000f24577 */
[----:B------:R-:W-:Y:S05]  /*0410*/  @P1 BRA `(.L_x_9) ;  /* 0x0000000400101947 */ /* 0x000fea0003800000 */
[----:B------:R-:W-:-:S04]  /*0420*/  LOP3.LUT P1, RZ, R8, 0x7fffffff, RZ, 0xc0, !PT ;  /* 0x7fffffff08ff7812 */ /* 0x000fc8000782c0ff */
[----:B------:R-:W-:-:S13]  /*0430*/  PLOP3.LUT P0, PT, P0, P1, PT, 0x2f, 0xf2 ;  /* 0x0000000000f2781c */ /* 0x000fda0000702577 */
[----:B------:R-:W-:Y:S05]  /*0440*/  @P0 BRA `(.L_x_10) ;  /* 0x0000000000f80947 */ /* 0x000fea0003800000 */
[----:B------:R-:W-:Y:S02]  /*0450*/  ISETP.GE.AND P0, PT, R12, RZ, PT ;  /* 0x000000ff0c00720c */ /* 0x000fe40003f06270 */
[----:B------:R-:W-:-:S11]  /*0460*/  ISETP.GE.AND P1, PT, R13, RZ, PT ;  /* 0x000000ff0d00720c */ /* 0x000fd60003f26270 */
[----:B------:R-:W-:Y:S02]  /*0470*/  @P0 IMAD.MOV.U32 R11, RZ, RZ, RZ ;  /* 0x000000ffff0b0224 */ /* 0x000fe400078e00ff */
[----:B------:R-:W-:Y:S01]  /*0480*/  @!P0 FFMA R10, R3, 1.84467440737095516160e+19, RZ ;  /* 0x5f800000030a8823 */ /* 0x000fe200000000ff */
[----:B------:R-:W-:Y:S02]  /*0490*/  @!P0 IMAD.MOV.U32 R11, RZ, RZ, -0x40 ;  /* 0xffffffc0ff0b8424 */ /* 0x000fe400078e00ff */
[----:B------:R-:W-:Y:S02]  /*04a0*/  @!P1 FFMA R8, R0, 1.84467440737095516160e+19, RZ ;  /* 0x5f80000000089823 */ /* 0x000fe400000000ff */
[----:B------:R-:W-:-:S07]  /*04b0*/  @!P1 VIADD R11, R11, 0x40 ;  /* 0x000000400b0b9836 */ /* 0x000fce0000000000 */
.L_x_6:
[----:B------:R-:W-:Y:S01]  /*04c0*/  LEA R3, R9, 0xc0800000, 0x17 ;  /* 0xc080000009037811 */ /* 0x000fe200078eb8ff */
[----:B------:R-:W-:-:S04]  /*04d0*/  VIADD R7, R7, 0xffffff81 ;  /* 0xffffff8107077836 */ /* 0x000fc80000000000 */
[----:B------:R-:W-:Y:S02]  /*04e0*/  IMAD.IADD R3, R8, 0x1, -R3 ;  /* 0x0000000108037824 */ /* 0x000fe400078e0a03 */
[----:B------:R-:W-:Y:S02]  /*04f0*/  IMAD R0, R7, -0x800000, R10 ;  /* 0xff80000007007824 */ /* 0x000fe400078e020a */
[----:B------:R-:W0:Y:S01]  /*0500*/  MUFU.RCP R8, R3 ;  /* 0x0000000300087308 */ /* 0x000e220000001000 */
[----:B------:R-:W-:-:S04]  /*0510*/  FADD.FTZ R13, -R3, -RZ ;  /* 0x800000ff030d7221 */ /* 0x000fc80000010100 */
[----:B0-----:R-:W-:-:S04]  /*0520*/  FFMA R15, R8, R13, 1 ;  /* 0x3f800000080f7423 */ /* 0x001fc8000000000d */
[----:B------:R-:W-:-:S04]  /*0530*/  FFMA R17, R8, R15, R8 ;  /* 0x0000000f08117223 */ /* 0x000fc80000000008 */
[----:B------:R-:W-:-:S04]  /*0540*/  FFMA R8, R0, R17, RZ ;  /* 0x0000001100087223 */ /* 0x000fc800000000ff */
[----:B------:R-:W-:-:S04]  /*0550*/  FFMA R15, R13, R8, R0 ;  /* 0x000000080d0f7223 */ /* 0x000fc80000000000 */
[----:B------:R-:W-:Y:S01]  /*0560*/  FFMA R10, R17, R15, R8 ;  /* 0x0000000f110a7223 */ /* 0x000fe20000000008 */
[----:B------:R-:W-:-:S03]  /*0570*/  IADD3 R8, PT, PT, R7, 0x7f, -R9 ;  /* 0x0000007f07087810 */ /* 0x000fc60007ffe809 */
[----:B------:R-:W-:Y:S02]  /*0580*/  FFMA R13, R13, R10, R0 ;  /* 0x0000000a0d0d7223 */ /* 0x000fe40000000000 */
[----:B------:R-:W-:Y:S02]  /*0590*/  IMAD.IADD R8, R8, 0x1, R11 ;  /* 0x0000000108087824 */ /* 0x000fe400078e020b */
[----:B------:R-:W-:-:S05]  /*05a0*/  FFMA R0, R17, R13, R10 ;  /* 0x0000000d11007223 */ /* 0x000fca000000000a */
[----:B------:R-:W-:-:S04]  /*05b0*/  SHF.R.U32.HI R3, RZ, 0x17, R0 ;  /* 0x00000017ff037819 */ /* 0x000fc80000011600 */
[----:B------:R-:W-:-:S05]  /*05c0*/  LOP3.LUT R3, R3, 0xff, RZ, 0xc0, !PT ;  /* 0x000000ff03037812 */ /* 0x000fca00078ec0ff */
[----:B------:R-:W-:-:S04]  /*05d0*/  IMAD.IADD R9, R3, 0x1, R8 ;  /* 0x0000000103097824 */ /* 0x000fc800078e0208 */
[----:B------:R-:W-:-:S05]  /*05e0*/  VIADD R3, R9, 0xffffffff ;  /* 0xffffffff09037836 */ /* 0x000fca0000000000 */
[----:B------:R-:W-:-:S13]  /*05f0*/  ISETP.GE.U32.AND P0, PT, R3, 0xfe, PT ;  /* 0x000000fe0300780c */ /* 0x000fda0003f06070 */
[----:B------:R-:W-:Y:S05]  /*0600*/  @!P0 BRA `(.L_x_11) ;  /* 0x0000000000808947 */ /* 0x000fea0003800000 */
[----:B------:R-:W-:-:S13]  /*0610*/  ISETP.GT.AND P0, PT, R9, 0xfe, PT ;  /* 0x000000fe0900780c */ /* 0x000fda0003f04270 */
[----:B------:R-:W-:Y:S05]  /*0620*/  @P0 BRA `(.L_x_12) ;  /* 0x00000000006c0947 */ /* 0x000fea0003800000 */
[----:B------:R-:W-:-:S13]  /*0630*/  ISETP.GE.AND P0, PT, R9, 0x1, PT ;  /* 0x000000010900780c */ /* 0x000fda0003f06270 */
[----:B------:R-:W-:Y:S05]  /*0640*/  @P0 BRA `(.L_x_13) ;  /* 0x0000000000980947 */ /* 0x000fea0003800000 */
[----:B------:R-:W-:Y:S02]  /*0650*/  ISETP.GE.AND P0, PT, R9, -0x18, PT ;  /* 0xffffffe80900780c */ /* 0x000fe40003f06270 */
[----:B------:R-:W-:-:S11]  /*0660*/  LOP3.LUT R0, R0, 0x80000000, RZ, 0xc0, !PT ;  /* 0x8000000000007812 */ /* 0x000fd600078ec0ff */
[----:B------:R-:W-:Y:S05]  /*0670*/  @!P0 BRA `(.L_x_13) ;  /* 0x00000000008c8947 */ /* 0x000fea0003800000 */
[CCC-:B------:R-:W-:Y:S01]  /*0680*/  FFMA.RZ R3, R17.reuse, R13.reuse, R10.reuse ;  /* 0x0000000d11037223 */ /* 0x1c0fe2000000c00a */
[-CC-:B------:R-:W-:Y:S01]  /*0690*/  FFMA.RM R8, R17, R13.reuse, R10.reuse ;  /* 0x0000000d11087223 */ /* 0x180fe2000000400a */
[C---:B------:R-:W-:Y:S02]  /*06a0*/  ISETP.NE.AND P2, PT, R9.reuse, RZ, PT ;  /* 0x000000ff0900720c */ /* 0x040fe40003f45270 */
[----:B------:R-:W-:Y:S02]  /*06b0*/  ISETP.NE.AND P1, PT, R9, RZ, PT ;  /* 0x000000ff0900720c */ /* 0x000fe40003f25270 */
[----:B------:R-:W-:Y:S01]  /*06c0*/  LOP3.LUT R7, R3, 0x7fffff, RZ, 0xc0, !PT ;  /* 0x007fffff03077812 */ /* 0x000fe200078ec0ff */
[----:B------:R-:W-:Y:S01]  /*06d0*/  FFMA.RP R3, R17, R13, R10 ;  /* 0x0000000d11037223 */ /* 0x000fe2000000800a */
[----:B------:R-:W-:Y:S02]  /*06e0*/  VIADD R10, R9, 0x20 ;  /* 0x00000020090a7836 */ /* 0x000fe40000000000 */
[----:B------:R-:W-:Y:S01]  /*06f0*/  LOP3.LUT R7, R7, 0x800000, RZ, 0xfc, !PT ;  /* 0x0080000007077812 */ /* 0x000fe200078efcff */
[----:B------:R-:W-:Y:S01]  /*0700*/  IMAD.MOV R9, RZ, RZ, -R9 ;  /* 0x000000ffff097224 */ /* 0x000fe200078e0a09 */
[----:B------:R-:W-:-:S02]  /*0710*/  FSETP.NEU.FTZ.AND P0, PT, R3, R8, PT ;  /* 0x000000080300720b */ /* 0x000fc40003f1d000 */
[----:B------:R-:W-:Y:S02]  /*0720*/  SHF.L.U32 R10, R7, R10, RZ ;  /* 0x0000000a070a7219 */ /* 0x000fe400000006ff */
[----:B------:R-:W-:Y:S02]  /*0730*/  SEL R8, R9, RZ, P2 ;  /* 0x000000ff09087207 */ /* 0x000fe40001000000 */
[----:B------:R-:W-:Y:S02]  /*0740*/  ISETP.NE.AND P1, PT, R10, RZ, P1 ;  /* 0x000000ff0a00720c */ /* 0x000fe40000f25270 */
[----:B------:R-:W-:Y:S02]  /*0750*/  SHF.R.U32.HI R8, RZ, R8, R7 ;  /* 0x00000008ff087219 */ /* 0x000fe40000011607 */
[----:B------:R-:W-:Y:S02]  /*0760*/  PLOP3.LUT P0, PT, P0, P1, PT, 0xf8, 0x8f ;  /* 0x00000000008f781c */ /* 0x000fe40000703f70 */
[----:B------:R-:W-:-:S02]  /*0770*/  SHF.R.U32.HI R10, RZ, 0x1, R8 ;  /* 0x00000001ff0a7819 */ /* 0x000fc40000011608 */
[----:B------:R-:W-:-:S04]  /*0780*/  SEL R3, RZ, 0x1, !P0 ;  /* 0x00000001ff037807 */ /* 0x000fc80004000000 */
[----:B------:R-:W-:-:S04]  /*0790*/  LOP3.LUT R3, R3, 0x1, R10, 0xf8, !PT ;  /* 0x0000000103037812 */ /* 0x000fc800078ef80a */
[----:B------:R-:W-:-:S05]  /*07a0*/  LOP3.LUT R3, R3, R8, RZ, 0xc0, !PT ;  /* 0x0000000803037212 */ /* 0x000fca00078ec0ff */
[----:B------:R-:W-:-:S05]  /*07b0*/  IMAD.IADD R3, R10, 0x1, R3 ;  /* 0x000000010a037824 */ /* 0x000fca00078e0203 */
[----:B------:R-:W-:Y:S01]  /*07c0*/  LOP3.LUT R0, R3, R0, RZ, 0xfc, !PT ;  /* 0x0000000003007212 */ /* 0x000fe200078efcff */
[----:B------:R-:W-:Y:S06]  /*07d0*/  BRA `(.L_x_13) ;  /* 0x0000000000347947 */ /* 0x000fec0003800000 */
.L_x_12:
[----:B------:R-:W-:-:S04]  /*07e0*/  LOP3.LUT R0, R0, 0x80000000, RZ, 0xc0, !PT ;  /* 0x8000000000007812 */ /* 0x000fc800078ec0ff */
[----:B------:R-:W-:Y:S01]  /*07f0*/  LOP3.LUT R0, R0, 0x7f800000, RZ, 0xfc, !PT ;  /* 0x7f80000000007812 */ /* 0x000fe200078efcff */
[----:B------:R-:W-:Y:S06]  /*0800*/  BRA `(.L_x_13) ;  /* 0x0000000000287947 */ /* 0x000fec0003800000 */
.L_x_11:
[----:B------:R-:W-:Y:S01]  /*0810*/  IMAD R0, R8, 0x800000, R0 ;  /* 0x0080000008007824 */ /* 0x000fe200078e0200 */
[----:B------:R-:W-:Y:S06]  /*0820*/  BRA `(.L_x_13) ;  /* 0x0000000000207947 */ /* 0x000fec0003800000 */
.L_x_10:
[----:B------:R-:W-:-:S04]  /*0830*/  LOP3.LUT R0, R8, 0x80000000, R10, 0x48, !PT ;  /* 0x8000000008007812 */ /* 0x000fc800078e480a */
[----:B------:R-:W-:Y:S01]  /*0840*/  LOP3.LUT R0, R0, 0x7f800000, RZ, 0xfc, !PT ;  /* 0x7f80000000007812 */ /* 0x000fe200078efcff */
[----:B------:R-:W-:Y:S06]  /*0850*/  BRA `(.L_x_13) ;  /* 0x0000000000147947 */ /* 0x000fec0003800000 */
.L_x_9:
[----:B------:R-:W-:Y:S01]  /*0860*/  LOP3.LUT R0, R8, 0x80000000, R10, 0x48, !PT ;  /* 0x8000000008007812 */ /* 0x000fe200078e480a */
[----:B------:R-:W-:Y:S06]  /*0870*/  BRA `(.L_x_13) ;  /* 0x00000000000c7947 */ /* 0x000fec0003800000 */
.L_x_8:
[----:B------:R-:W0:Y:S01]  /*0880*/  MUFU.RSQ R0, -QNAN ;  /* 0xffc0000000007908 */ /* 0x000e220000001400 */
[----:B------:R-:W-:Y:S05]  /*0890*/  BRA `(.L_x_13) ;  /* 0x0000000000047947 */ /* 0x000fea0003800000 */
.L_x_7:
[----:B------:R-:W-:-:S07]  /*08a0*/  FADD.FTZ R0, R0, R3 ;  /* 0x0000000300007221 */ /* 0x000fce0000010000 */
.L_x_13:
[----:B------:R-:W-:-:S04]  /*08b0*/  IMAD.MOV.U32 R7, RZ, RZ, 0x0 ;  /* 0x00000000ff077424 */ /* 0x000fc800078e00ff */
[----:B0-----:R-:W-:Y:S05]  /*08c0*/  RET.REL.NODEC R6 `(_Z21clip_gradients_kernelPPfPKiPKffi) ;  /* 0xfffffff406cc7950 */ /* 0x001fea0003c3ffff */
.L_x_14:
        /* <DEDUP_REMOVED lines=11> */
.L_x_20:


//--------------------- .text._Z32compute_grad_norm_squared_kernelPPfPKiS_i --------------------------
	.section	.text._Z32compute_grad_norm_squared_kernelPPfPKiS_i,"ax",@progbits
	.align	128
        .global         _Z32compute_grad_norm_squared_kernelPPfPKiS_i
        .type           _Z32compute_grad_norm_squared_kernelPPfPKiS_i,@function
        .size           _Z32compute_grad_norm_squared_kernelPPfPKiS_i,(.L_x_23 - _Z32compute_grad_norm_squared_kernelPPfPKiS_i)
        .other          _Z32compute_grad_norm_squared_kernelPPfPKiS_i,@"STO_CUDA_ENTRY STV_DEFAULT"
_Z32compute_grad_norm_squared_kernelPPfPKiS_i:
.text._Z32compute_grad_norm_squared_kernelPPfPKiS_i:
[----:B------:R-:W-:Y:S01]  /*0000*/  LDC R1, c[0x0][0x37c] ;  /* 0x0000df00ff017b82 */ /* 0x000fe20000000800 */
[----:B------:R-:W0:Y:S01]  /*0010*/  S2R R9, SR_CTAID.X ;  /* 0x0000000000097919 */ /* 0x000e220000002500 */
[----:B------:R-:W0:Y:S02]  /*0020*/  LDCU UR4, c[0x0][0x398] ;  /* 0x00007300ff0477ac */ /* 0x000e240008000800 */
[----:B0-----:R-:W-:-:S13]  /*0030*/  ISETP.GE.AND P0, PT, R9, UR4, PT ;  /* 0x0000000409007c0c */ /* 0x001fda000bf06270 */
[----:B------:R-:W-:Y:S05]  /*0040*/  @P0 EXIT ;  /* 0x000000000000094d */ /* 0x000fea0003800000 */
[----:B------:R-:W0:Y:S01]  /*0050*/  LDC.64 R4, c[0x0][0x388] ;  /* 0x0000e200ff047b82 */ /* 0x000e220000000a00 */
[----:B------:R-:W1:Y:S01]  /*0060*/  LDCU.64 UR6, c[0x0][0x358] ;  /* 0x00006b00ff0677ac */ /* 0x000e620008000a00 */
[----:B------:R-:W2:Y:S06]  /*0070*/  S2R R0, SR_TID.X ;  /* 0x0000000000007919 */ /* 0x000eac0000002100 */
[----:B------:R-:W3:Y:S01]  /*0080*/  LDC.64 R2, c[0x0][0x380] ;  /* 0x0000e000ff027b82 */ /* 0x000ee20000000a00 */
[----:B0-----:R-:W-:-:S05]  /*0090*/  IMAD.WIDE.U32 R4, R9, 0x4, R4 ;  /* 0x0000000409047825 */ /* 0x001fca00078e0004 */
[----:B-1----:R-:W2:Y:S01]  /*00a0*/  LDG.E.CONSTANT R7, desc[UR6][R4.64] ;  /* 0x0000000604077981 */ /* 0x002ea2000c1e9900 */
[----:B------:R-:W-:Y:S01]  /*00b0*/  BSSY.RECONVERGENT B0, `(.L_x_15) ;  /* 0x000000f000007945 */ /* 0x000fe20003800200 */
[----:B------:R-:W-:Y:S02]  /*00c0*/  HFMA2 R6, -RZ, RZ, 0, 0 ;  /* 0x00000000ff067431 */ /* 0x000fe400000001ff */
[----:B---3--:R-:W-:Y:S01]  /*00d0*/  IMAD.WIDE.U32 R2, R9, 0x8, R2 ;  /* 0x0000000809027825 */ /* 0x008fe200078e0002 */
[----:B--2---:R-:W-:-:S13]  /*00e0*/  ISETP.GE.AND P0, PT, R0, R7, PT ;  /* 0x000000070000720c */ /* 0x004fda0003f06270 */
[----:B------:R-:W-:Y:S05]  /*00f0*/  @P0 BRA `(.L_x_16) ;  /* 0x0000000000280947 */ /* 0x000fea0003800000 */
[----:B------:R-:W5:Y:S01]  /*0100*/  LDG.E.64.CONSTANT R2, desc[UR6][R2.64] ;  /* 0x0000000602027981 */ /* 0x000f62000c1e9b00 */
[----:B------:R-:W0:Y:S01]  /*0110*/  LDC R9, c[0x0][0x360] ;  /* 0x0000d800ff097b82 */ /* 0x000e220000000800 */
[----:B------:R-:W-:Y:S02]  /*0120*/  MOV R6, RZ ;  /* 0x000000ff00067202 */ /* 0x000fe40000000f00 */
[----:B------:R-:W-:-:S07]  /*0130*/  MOV R8, R0 ;  /* 0x0000000000087202 */ /* 0x000fce0000000f00 */
.L_x_17:
[----:B-----5:R-:W-:-:S06]  /*0140*/  IMAD.WIDE R4, R8, 0x4, R2 ;  /* 0x0000000408047825 */ /* 0x020fcc00078e0202 */
[----:B------:R-:W2:Y:S01]  /*0150*/  LD.E R5, desc[UR6][R4.64] ;  /* 0x0000000604057980 */ /* 0x000ea2000c101900 */
[----:B0-----:R-:W-:-:S05]  /*0160*/  IMAD.IADD R8, R9, 0x1, R8 ;  /* 0x0000000109087824 */ /* 0x001fca00078e0208 */
[----:B------:R-:W-:Y:S01]  /*0170*/  ISETP.GE.AND P0, PT, R8, R7, PT ;  /* 0x000000070800720c */ /* 0x000fe20003f06270 */
[----:B--2---:R-:W-:-:S12]  /*0180*/  FFMA R6, R5, R5, R6 ;  /* 0x0000000505067223 */ /* 0x004fd80000000006 */
[----:B------:R-:W-:Y:S05]  /*0190*/  @!P0 BRA `(.L_x_17) ;  /* 0xfffffffc00e88947 */ /* 0x000fea000383ffff */
.L_x_16:
[----:B------:R-:W-:Y:S05]  /*01a0*/  BSYNC.RECONVERGENT B0 ;  /* 0x0000000000007941 */ /* 0x000fea0003800200 */
.L_x_15:
[----:B------:R-:W0:Y:S01]  /*01b0*/  SHFL.DOWN PT, R3, R6, 0x10, 0x1f ;  /* 0x0a001f0006037f89 */ /* 0x000e2200000e0000 */
[C---:B------:R-:W-:Y:S02]  /*01c0*/  LOP3.LUT P0, R8, R0.reuse, 0x1f, RZ, 0xc0, !PT ;  /* 0x0000001f00087812 */ /* 0x040fe4000780c0ff */
[----:B------:R-:W-:-:S11]  /*01d0*/  ISETP.GT.U32.AND P1, PT, R0, 0x1f, PT ;  /* 0x0000001f0000780c */ /* 0x000fd60003f24070 */
[----:B------:R-:W1:Y:S01]  /*01e0*/  @!P0 S2R R9, SR_CgaCtaId ;  /* 0x0000000000098919 */ /* 0x000e620000008800 */
[----:B0-----:R-:W-:Y:S01]  /*01f0*/  FADD R3, R3, R6 ;  /* 0x0000000603037221 */ /* 0x001fe20000000000 */
[----:B------:R-:W-:-:S04]  /*0200*/  @!P0 MOV R6, 0x400 ;  /* 0x0000040000068802 */ /* 0x000fc80000000f00 */
[----:B------:R-:W0:Y:S01]  /*0210*/  SHFL.DOWN PT, R2, R3, 0x8, 0x1f ;  /* 0x09001f0003027f89 */ /* 0x000e2200000e0000 */
[----:B-1----:R-:W-:-:S04]  /*0220*/  @!P0 LEA R9, R9, R6, 0x18 ;  /* 0x0000000609098211 */ /* 0x002fc800078ec0ff */
[----:B------:R-:W-:Y:S01]  /*0230*/  @!P0 LEA.HI R9, R0, R9, RZ, 0x1d ;  /* 0x0000000900098211 */ /* 0x000fe200078fe8ff */
[----:B0-----:R-:W-:-:S05]  /*0240*/  FADD R2, R3, R2 ;  /* 0x0000000203027221 */ /* 0x001fca0000000000 */
[----:B------:R-:W0:Y:S02]  /*0250*/  SHFL.DOWN PT, R5, R2, 0x4, 0x1f ;  /* 0x08801f0002057f89 */ /* 0x000e2400000e0000 */
[----:B0-----:R-:W-:-:S05]  /*0260*/  FADD R5, R2, R5 ;  /* 0x0000000502057221 */ /* 0x001fca0000000000 */
[----:B------:R-:W0:Y:S02]  /*0270*/  SHFL.DOWN PT, R4, R5, 0x2, 0x1f ;  /* 0x08401f0005047f89 */ /* 0x000e2400000e0000 */
[----:B0-----:R-:W-:-:S05]  /*0280*/  FADD R4, R5, R4 ;  /* 0x0000000405047221 */ /* 0x001fca0000000000 */
[----:B------:R-:W0:Y:S02]  /*0290*/  SHFL.DOWN PT, R7, R4, 0x1, 0x1f ;  /* 0x08201f0004077f89 */ /* 0x000e2400000e0000 */
[----:B0-----:R-:W-:-:S05]  /*02a0*/  FADD R2, R4, R7 ;  /* 0x0000000704027221 */ /* 0x001fca0000000000 */
[----:B------:R0:W-:Y:S01]  /*02b0*/  @!P0 STS [R9], R2 ;  /* 0x0000000209008388 */ /* 0x0001e20000000800 */
[----:B------:R-:W-:Y:S06]  /*02c0*/  BAR.SYNC.DEFER_BLOCKING 0x0 ;  /* 0x0000000000007b1d */ /* 0x000fec0000010000 */
[----:B------:R-:W-:Y:S05]  /*02d0*/  @P1 EXIT ;  /* 0x000000000000194d */ /* 0x000fea0003800000 */
[----:B------:R-:W1:Y:S02]  /*02e0*/  LDCU UR4, c[0x0][0x360] ;  /* 0x00006c00ff0477ac */ /* 0x000e640008000800 */
[----:B-1----:R-:W-:-:S06]  /*02f0*/  USHF.R.U32.HI UR4, URZ, 0x5, UR4 ;  /* 0x00000005ff047899 */ /* 0x002fcc0008011604 */
[----:B------:R-:W-:-:S13]  /*0300*/  ISETP.GE.U32.AND P0, PT, R0, UR4, PT ;  /* 0x0000000400007c0c */ /* 0x000fda000bf06070 */
[----:B------:R-:W1:Y:S01]  /*0310*/  @!P0 S2R R3, SR_CgaCtaId ;  /* 0x0000000000038919 */ /* 0x000e620000008800 */
[----:B0-----:R-:W-:-:S04]  /*0320*/  @!P0 MOV R2, 0x400 ;  /* 0x0000040000028802 */ /* 0x001fc80000000f00 */
[----:B-1----:R-:W-:Y:S02]  /*0330*/  @!P0 LEA R3, R3, R2, 0x18 ;  /* 0x0000000203038211 */ /* 0x002fe400078ec0ff */
[----:B------:R-:W-:-:S03]  /*0340*/  MOV R2, RZ ;  /* 0x000000ff00027202 */ /* 0x000fc60000000f00 */
[----:B------:R-:W-:-:S05]  /*0350*/  @!P0 IMAD R8, R8, 0x4, R3 ;  /* 0x0000000408088824 */ /* 0x000fca00078e0203 */
[----:B------:R-:W0:Y:S01]  /*0360*/  @!P0 LDS R2, [R8] ;  /* 0x0000000008028984 */ /* 0x000e220000000800 */
[----:B------:R-:W-:-:S03]  /*0370*/  ISETP.NE.AND P0, PT, R0, RZ, PT ;  /* 0x000000ff0000720c */ /* 0x000fc60003f05270 */
[----:B0-----:R-:W0:Y:S02]  /*0380*/  SHFL.DOWN PT, R3, R2, 0x10, 0x1f ;  /* 0x0a001f0002037f89 */ /* 0x001e2400000e0000 */
[----:B0-----:R-:W-:-:S05]  /*0390*/  FADD R3, R3, R2 ;  /* 0x0000000203037221 */ /* 0x001fca0000000000 */
[----:B------:R-:W0:Y:S02]  /*03a0*/  SHFL.DOWN PT, R4, R3, 0x8, 0x1f ;  /* 0x09001f0003047f89 */ /* 0x000e2400000e0000 */
[----:B0-----:R-:W-:-:S05]  /*03b0*/  FADD R4, R3, R4 ;  /* 0x0000000403047221 */ /* 0x001fca0000000000 */
[----:B------:R-:W0:Y:S02]  /*03c0*/  SHFL.DOWN PT, R5, R4, 0x4, 0x1f ;  /* 0x08801f0004057f89 */ /* 0x000e2400000e0000 */
[----:B0-----:R-:W-:-:S05]  /*03d0*/  FADD R5, R4, R5 ;  /* 0x0000000504057221 */ /* 0x001fca0000000000 */
[----:B------:R-:W0:Y:S02]  /*03e0*/  SHFL.DOWN PT, R6, R5, 0x2, 0x1f ;  /* 0x08401f0005067f89 */ /* 0x000e2400000e0000 */
[----:B0-----:R-:W-:-:S05]  /*03f0*/  FADD R6, R5, R6 ;  /* 0x0000000605067221 */ /* 0x001fca0000000000 */
[----:B------:R0:W1:Y:S01]  /*0400*/  SHFL.DOWN PT, R7, R6, 0x1, 0x1f ;  /* 0x08201f0006077f89 */ /* 0x00006200000e0000 */
[----:B------:R-:W-:Y:S05]  /*0410*/  @P0 EXIT ;  /* 0x000000000000094d */ /* 0x000fea0003800000 */
[----:B------:R-:W2:Y:S01]  /*0420*/  LDC.64 R2, c[0x0][0x390] ;  /* 0x0000e400ff027b82 */ /* 0x000ea20000000a00 */
[----:B-1----:R-:W-:-:S05]  /*0430*/  FADD R7, R6, R7 ;  /* 0x0000000706077221 */ /* 0x002fca0000000000 */
[----:B--2---:R-:W-:Y:S01]  /*0440*/  REDG.E.ADD.F32.FTZ.RN.STRONG.GPU desc[UR6][R2.64], R7 ;  /* 0x00000007020079a6 */ /* 0x004fe2000c12f306 */
[----:B------:R-:W-:Y:S05]  /*0450*/  EXIT ;  /* 0x000000000000794d */ /* 0x000fea0003800000 */
.L_x_18:
        /* <DEDUP_REMOVED lines=10> */
.L_x_23:


//--------------------- .nv.shared.reserved.0     --------------------------
	.section	.nv.shared.reserved.0,"aw",@nobits
	.weak		__nv_reservedSMEM_offset_0_alias
	.size		__nv_reservedSMEM_offset_0_alias, 0, 64
	.other		__nv_reservedSMEM_offset_0_alias,@"STO_CUDA_RESERVED_SHARED STV_DEFAULT"
__nv_reservedSMEM_offset_0_alias:
	.zero		0
	.zero		64


//--------------------- .nv.shared._Z32compute_grad_norm_squared_kernelPPfPKiS_i --------------------------
	.section	.nv.shared._Z32compute_grad_norm_squared_kernelPPfPKiS_i,"aw",@nobits
	.sectionflags	@""
	.align	4
.nv.shared._Z32compute_grad_norm_squared_kernelPPfPKiS_i:
	.zero		1152


//--------------------- .nv.constant0._Z11sqrt_kernelPfS_ --------------------------
	.section	.nv.constant0._Z11sqrt_kernelPfS_,"a",@progbits
	.sectionflags	@""
	.align	4
.nv.constant0._Z11sqrt_kernelPfS_:
	.zero		912


//--------------------- .nv.constant0._Z21clip_gradients_kernelPPfPKiPKffi --------------------------
	.section	.nv.constant0._Z21clip_gradients_kernelPPfPKiPKffi,"a",@progbits
	.sectionflags	@""
	.align	4
.nv.constant0._Z21clip_gradients_kernelPPfPKiPKffi:
	.zero		928


//--------------------- .nv.constant0._Z32compute_grad_norm_squared_kernelPPfPKiS_i --------------------------
	.section	.nv.constant0._Z32compute_grad_norm_squared_kernelPPfPKiS_i,"a",@progbits
	.sectionflags	@""
	.align	4
.nv.constant0._Z32compute_grad_norm_squared_kernelPPfPKiS_i:
	.zero		924


//--------------------- SYMBOLS --------------------------

	.type		.nv.reservedSmem.offset0,@object
	.size		.nv.reservedSmem.offset0,0x4
	.type		.nv.reservedSmem.cap,@object
	.size		.nv.reservedSmem.cap,0x4
